	.headerflags	@"EF_CUDA_TEXMODE_UNIFIED EF_CUDA_64BIT_ADDRESS EF_CUDA_ACCELERATORS EF_CUDA_SM90 EF_CUDA_VIRTUAL_SM(EF_CUDA_SM90)"
	.elftype	@"ET_EXEC"


//--------------------- .nv.info                  --------------------------
	.section	.nv.info,"",@"SHT_CUDA_INFO"
	.align	4


	//----- nvinfo : EIATTR_REGCOUNT
	.align		4
        /*0000*/ 	.byte	0x04, 0x2f
        /*0002*/ 	.short	(.L_3 - .L_2)
	.align		4
.L_2:
        /*0004*/ 	.word	index@(l2norm_fwd_kernel)
        /*0008*/ 	.word	0x0000002f


	//----- nvinfo : EIATTR_FRAME_SIZE
	.align		4
.L_3:
        /*000c*/ 	.byte	0x04, 0x11
        /*000e*/ 	.short	(.L_5 - .L_4)
	.align		4
.L_4:
        /*0010*/ 	.word	index@(l2norm_fwd_kernel)
        /*0014*/ 	.word	0x00000000


	//----- nvinfo : EIATTR_MIN_STACK_SIZE
	.align		4
.L_5:
        /*0018*/ 	.byte	0x04, 0x12
        /*001a*/ 	.short	(.L_7 - .L_6)
	.align		4
.L_6:
        /*001c*/ 	.word	index@(l2norm_fwd_kernel)
        /*0020*/ 	.word	0x00000000
.L_7:


//--------------------- .nv.info.l2norm_fwd_kernel --------------------------
	.section	.nv.info.l2norm_fwd_kernel,"",@"SHT_CUDA_INFO"
	.sectionflags	@""
	.align	4


	//----- nvinfo : EIATTR_CUDA_API_VERSION
	.align		4
        /*0000*/ 	.byte	0x04, 0x37
        /*0002*/ 	.short	(.L_9 - .L_8)
.L_8:
        /*0004*/ 	.word	0x00000080


	//----- nvinfo : EIATTR_KPARAM_INFO
	.align		4
.L_9:
        /*0008*/ 	.byte	0x04, 0x17
        /*000a*/ 	.short	(.L_11 - .L_10)
.L_10:
        /*000c*/ 	.word	0x00000000
        /*0010*/ 	.short	0x0004
        /*0012*/ 	.short	0x0020
        /*0014*/ 	.byte	0x00, 0xf4, 0x21, 0x00


	//----- nvinfo : EIATTR_KPARAM_INFO
	.align		4
.L_11:
        /*0018*/ 	.byte	0x04, 0x17
        /*001a*/ 	.short	(.L_13 - .L_12)
.L_12:
        /*001c*/ 	.word	0x00000000
        /*0020*/ 	.short	0x0003
        /*0022*/ 	.short	0x0018
        /*0024*/ 	.byte	0x00, 0xf0, 0x11, 0x00


	//----- nvinfo : EIATTR_KPARAM_INFO
	.align		4
.L_13:
        /*0028*/ 	.byte	0x04, 0x17
        /*002a*/ 	.short	(.L_15 - .L_14)
.L_14:
        /*002c*/ 	.word	0x00000000
        /*0030*/ 	.short	0x0002
        /*0032*/ 	.short	0x0010
        /*0034*/ 	.byte	0x00, 0xf4, 0x21, 0x00


	//----- nvinfo : EIATTR_KPARAM_INFO
	.align		4
.L_15:
        /*0038*/ 	.byte	0x04, 0x17
        /*003a*/ 	.short	(.L_17 - .L_16)
.L_16:
        /*003c*/ 	.word	0x00000000
        /*0040*/ 	.short	0x0001
        /*0042*/ 	.short	0x0008
        /*0044*/ 	.byte	0x00, 0xf4, 0x21, 0x00


	//----- nvinfo : EIATTR_KPARAM_INFO
	.align		4
.L_17:
        /*0048*/ 	.byte	0x04, 0x17
        /*004a*/ 	.short	(.L_19 - .L_18)
.L_18:
        /*004c*/ 	.word	0x00000000
        /*0050*/ 	.short	0x0000
        /*0052*/ 	.short	0x0000
        /*0054*/ 	.byte	0x00, 0xf4, 0x21, 0x00


	//----- nvinfo : EIATTR_SPARSE_MMA_MASK
	.align		4
.L_19:
        /*0058*/ 	.byte	0x03, 0x50
        /*005a*/ 	.short	0x0000


	//----- nvinfo : EIATTR_MAXREG_COUNT
	.align		4
        /*005c*/ 	.byte	0x03, 0x1b
        /*005e*/ 	.short	0x00ff


	//----- nvinfo : EIATTR_COOP_GROUP_MASK_REGIDS
	.align		4
        /*0060*/ 	.byte	0x04, 0x29
        /*0062*/ 	.short	(.L_21 - .L_20)


	//   ....[0]....
.L_20:
        /*0064*/ 	.word	0xffffffff


	//   ....[1]....
        /*0068*/ 	.word	0xffffffff


	//   ....[2]....
        /*006c*/ 	.word	0xffffffff


	//   ....[3]....
        /*0070*/ 	.word	0xffffffff


	//   ....[4]....
        /*0074*/ 	.word	0xffffffff


	//   ....[5]....
        /*0078*/ 	.word	0xffffffff


	//   ....[6]....
        /*007c*/ 	.word	0xffffffff


	//   ....[7]....
        /*0080*/ 	.word	0xffffffff


	//   ....[8]....
        /*0084*/ 	.word	0xffffffff


	//   ....[9]....
        /*0088*/ 	.word	0xffffffff


	//   ....[10]....
        /*008c*/ 	.word	0xffffffff


	//   ....[11]....
        /*0090*/ 	.word	0xffffffff


	//   ....[12]....
        /*0094*/ 	.word	0xffffffff


	//   ....[13]....
        /*0098*/ 	.word	0xffffffff


	//   ....[14]....
        /*009c*/ 	.word	0xffffffff


	//   ....[15]....
        /*00a0*/ 	.word	0xffffffff


	//----- nvinfo : EIATTR_COOP_GROUP_INSTR_OFFSETS
	.align		4
.L_21:
        /*00a4*/ 	.byte	0x04, 0x28
        /*00a6*/ 	.short	(.L_23 - .L_22)


	//   ....[0]....
.L_22:
        /*00a8*/ 	.word	0x00000470


	//   ....[1]....
        /*00ac*/ 	.word	0x00000490


	//   ....[2]....
        /*00b0*/ 	.word	0x000004b0


	//   ....[3]....
        /*00b4*/ 	.word	0x00000520


	//   ....[4]....
        /*00b8*/ 	.word	0x000009e0


	//   ....[5]....
        /*00bc*/ 	.word	0x00000a00


	//   ....[6]....
        /*00c0*/ 	.word	0x00000a20


	//   ....[7]....
        /*00c4*/ 	.word	0x00000a40


	//   ....[8]....
        /*00c8*/ 	.word	0x00000a60


	//   ....[9]....
        /*00cc*/ 	.word	0x00000a80


	//   ....[10]....
        /*00d0*/ 	.word	0x00000aa0


	//   ....[11]....
        /*00d4*/ 	.word	0x00000ac0


	//   ....[12]....
        /*00d8*/ 	.word	0x00000e20


	//   ....[13]....
        /*00dc*/ 	.word	0x00000e40


	//   ....[14]....
        /*00e0*/ 	.word	0x00000e60


	//   ....[15]....
        /*00e4*/ 	.word	0x00000e90


	//----- nvinfo : EIATTR_EXIT_INSTR_OFFSETS
	.align		4
.L_23:
        /*00e8*/ 	.byte	0x04, 0x1c
        /*00ea*/ 	.short	(.L_25 - .L_24)


	//   ....[0]....
.L_24:
        /*00ec*/ 	.word	0x000012a0


	//   ....[1]....
        /*00f0*/ 	.word	0x000012d0


	//----- nvinfo : EIATTR_REQNTID
	.align		4
.L_25:
        /*00f4*/ 	.byte	0x04, 0x10
        /*00f6*/ 	.short	(.L_27 - .L_26)
.L_26:
        /*00f8*/ 	.word	0x00000040
        /*00fc*/ 	.word	0x00000001
        /*0100*/ 	.word	0x00000001


	//----- nvinfo : EIATTR_CBANK_PARAM_SIZE
	.align		4
.L_27:
        /*0104*/ 	.byte	0x03, 0x19
        /*0106*/ 	.short	0x0028


	//----- nvinfo : EIATTR_PARAM_CBANK
	.align		4
        /*0108*/ 	.byte	0x04, 0x0a
        /*010a*/ 	.short	(.L_29 - .L_28)
	.align		4
.L_28:
        /*010c*/ 	.word	index@(.nv.constant0.l2norm_fwd_kernel)
        /*0110*/ 	.short	0x0210
        /*0112*/ 	.short	0x0028


	//----- nvinfo : EIATTR_SW_WAR
	.align		4
.L_29:
        /*0114*/ 	.byte	0x04, 0x36
        /*0116*/ 	.short	(.L_31 - .L_30)
.L_30:
        /*0118*/ 	.word	0x00000008
.L_31:


//--------------------- .nv.callgraph             --------------------------
	.section	.nv.callgraph,"",@"SHT_CUDA_CALLGRAPH"
	.align	4
	.sectionentsize	8
	.align		4
        /*0000*/ 	.word	0x00000000
	.align		4
        /*0004*/ 	.word	0xffffffff
	.align		4
        /*0008*/ 	.word	0x00000000
	.align		4
        /*000c*/ 	.word	0xfffffffe
	.align		4
        /*0010*/ 	.word	0x00000000
	.align		4
        /*0014*/ 	.word	0xfffffffd
	.align		4
        /*0018*/ 	.word	0x00000000
	.align		4
        /*001c*/ 	.word	0xfffffffc


//--------------------- .nv.constant4             --------------------------
	.section	.nv.constant4,"a",@progbits
	.align	8
	.align		8
.nv.constant4:
        /*0000*/ 	.dword	_$_str
	.align		8
        /*0008*/ 	.dword	_$_str_$_2


//--------------------- .text.l2norm_fwd_kernel   --------------------------
	.section	.text.l2norm_fwd_kernel,"ax",@progbits
	.sectionflags	@"SHF_BARRIERS=1"
	.align	128
        .global         l2norm_fwd_kernel
        .type           l2norm_fwd_kernel,@function
        .size           l2norm_fwd_kernel,(.L_x_1 - l2norm_fwd_kernel)
        .other          l2norm_fwd_kernel,@"STO_CUDA_ENTRY STV_DEFAULT"
l2norm_fwd_kernel:
.text.l2norm_fwd_kernel:
[----:B------:R-:W0:Y:S01]  /*0000*/  LDC R1, c[0x0][0x28] ;  /* 0x00000a00ff017b82 */ /* 0x000e220000000800 */
[----:B------:R-:W1:Y:S01]  /*0010*/  S2R R3, SR_TID.X ;  /* 0x0000000000037919 */ /* 0x000e620000002100 */
[----:B------:R-:W-:Y:S01]  /*0020*/  ULDC.64 UR4, c[0x0][0x210] ;  /* 0x0000840000047ab9 */ /* 0x000fe20000000a00 */
[----:B------:R-:W-:Y:S02]  /*0030*/  CS2R R12, SRZ ;  /* 0x00000000000c7805 */ /* 0x000fe4000001ff00 */
[----:B------:R-:W-:Y:S01]  /*0040*/  CS2R R14, SRZ ;  /* 0x00000000000e7805 */ /* 0x000fe2000001ff00 */
[----:B------:R-:W2:Y:S01]  /*0050*/  S2R R24, SR_CTAID.X ;  /* 0x0000000000187919 */ /* 0x000ea20000002500 */
[----:B------:R-:W-:Y:S01]  /*0060*/  ULDC.64 UR6, c[0x0][0x208] ;  /* 0x0000820000067ab9 */ /* 0x000fe20000000a00 */
[----:B------:R-:W-:Y:S01]  /*0070*/  CS2R R10, SRZ ;  /* 0x00000000000a7805 */ /* 0x000fe2000001ff00 */
[----:B------:R-:W-:Y:S01]  /*0080*/  ULDC.64 UR8, c[0x0][0x218] ;  /* 0x0000860000087ab9 */ /* 0x000fe20000000a00 */
[----:B------:R-:W-:Y:S01]  /*0090*/  ULDC.64 UR10, c[0x0][0x220] ;  /* 0x00008800000a7ab9 */ /* 0x000fe20000000a00 */
[----:B-1----:R-:W-:Y:S01]  /*00a0*/  SHF.R.U32.HI R25, RZ, 0x4, R3 ;  /* 0x00000004ff197819 */ /* 0x002fe20000011603 */
[----:B------:R-:W-:-:S02]  /*00b0*/  IMAD.SHL.U32 R0, R3, 0x8, RZ ;  /* 0x0000000803007824 */ /* 0x000fc400078e00ff */
[----:B--2---:R-:W-:Y:S01]  /*00c0*/  IMAD.SHL.U32 R24, R24, 0x10, RZ ;  /* 0x0000001018187824 */ /* 0x004fe200078e00ff */
[----:B------:R-:W-:Y:S02]  /*00d0*/  SGXT.U32 R25, R25, 0x2 ;  /* 0x000000021919781a */ /* 0x000fe40000000000 */
[----:B------:R-:W-:Y:S02]  /*00e0*/  LOP3.LUT R0, R0, 0x78, RZ, 0xc0, !PT ;  /* 0x0000007800007812 */ /* 0x000fe400078ec0ff */
[----:B------:R-:W-:Y:S02]  /*00f0*/  LOP3.LUT R2, R25, R24, RZ, 0xfc, !PT ;  /* 0x0000001819027212 */ /* 0x000fe400078efcff */
[----:B------:R-:W-:Y:S01]  /*0100*/  ISETP.GT.AND P3, PT, R24, -0x1, PT ;  /* 0xffffffff1800780c */ /* 0x000fe20003f64270 */
[----:B------:R-:W-:Y:S01]  /*0110*/  IMAD.WIDE.U32 R16, R0, 0x2, RZ ;  /* 0x0000000200107825 */ /* 0x000fe200078e00ff */
[----:B------:R-:W-:Y:S02]  /*0120*/  SHF.R.S32.HI R19, RZ, 0x1f, R24 ;  /* 0x0000001fff137819 */ /* 0x000fe40000011418 */
[----:B------:R-:W-:-:S02]  /*0130*/  SHF.L.U32 R5, R2, 0x8, RZ ;  /* 0x0000000802057819 */ /* 0x000fc400000006ff */
[C---:B------:R-:W-:Y:S02]  /*0140*/  ISETP.LT.U32.AND P2, PT, R2.reuse, 0xc000, PT ;  /* 0x0000c0000200780c */ /* 0x040fe40003f41070 */
[----:B------:R-:W-:Y:S02]  /*0150*/  SHF.L.U64.HI R7, R2, 0x8, R19 ;  /* 0x0000000802077819 */ /* 0x000fe40000010213 */
[----:B------:R-:W-:Y:S02]  /*0160*/  LOP3.LUT R30, R5, R16, RZ, 0xfc, !PT ;  /* 0x00000010051e7212 */ /* 0x000fe400078efcff */
[----:B------:R-:W-:Y:S02]  /*0170*/  ISETP.LT.AND.EX P2, PT, R19, RZ, P3, P2 ;  /* 0x000000ff1300720c */ /* 0x000fe40001f41320 */
[----:B------:R-:W-:Y:S02]  /*0180*/  LOP3.LUT R18, R7, R17, RZ, 0xfc, !PT ;  /* 0x0000001107127212 */ /* 0x000fe400078efcff */
[----:B------:R-:W-:-:S04]  /*0190*/  IADD3 R6, P0, R30, UR4, RZ ;  /* 0x000000041e067c10 */ /* 0x000fc8000ff1e0ff */
[----:B------:R-:W-:-:S05]  /*01a0*/  IADD3.X R7, R18, UR5, RZ, P0, !PT ;  /* 0x0000000512077c10 */ /* 0x000fca00087fe4ff */
[----:B------:R1:W2:Y:S01]  /*01b0*/  @P2 LDG.E.128 R12, desc[UR6][R6.64] ;  /* 0x00000006060c2981 */ /* 0x0002a2000c1e1d00 */
[----:B------:R-:W-:Y:S02]  /*01c0*/  LOP3.LUT R0, R24, 0x4, R25, 0xfe, !PT ;  /* 0x0000000418007812 */ /* 0x000fe400078efe19 */
[----:B------:R-:W-:Y:S02]  /*01d0*/  CS2R R4, SRZ ;  /* 0x0000000000047805 */ /* 0x000fe4000001ff00 */
[C---:B------:R-:W-:Y:S01]  /*01e0*/  ISETP.LT.U32.AND P0, PT, R0.reuse, 0xc000, PT ;  /* 0x0000c0000000780c */ /* 0x040fe20003f01070 */
[C---:B------:R-:W-:Y:S01]  /*01f0*/  IMAD.SHL.U32 R23, R0.reuse, 0x100, RZ ;  /* 0x0000010000177824 */ /* 0x040fe200078e00ff */
[----:B------:R-:W-:Y:S02]  /*0200*/  SHF.L.U64.HI R9, R0, 0x8, R19 ;  /* 0x0000000800097819 */ /* 0x000fe40000010213 */
[----:B------:R-:W-:Y:S02]  /*0210*/  LOP3.LUT R0, R24, 0x8, R25, 0xfe, !PT ;  /* 0x0000000818007812 */ /* 0x000fe400078efe19 */
[----:B-1----:R-:W-:-:S02]  /*0220*/  CS2R R6, SRZ ;  /* 0x0000000000067805 */ /* 0x002fc4000001ff00 */
[----:B------:R-:W-:Y:S02]  /*0230*/  LOP3.LUT R23, R23, R16, RZ, 0xfc, !PT ;  /* 0x0000001017177212 */ /* 0x000fe400078efcff */
[----:B------:R-:W-:Y:S02]  /*0240*/  ISETP.LT.AND.EX P0, PT, R19, RZ, P3, P0 ;  /* 0x000000ff1300720c */ /* 0x000fe40001f01300 */
[----:B------:R-:W-:Y:S01]  /*0250*/  LOP3.LUT R22, R9, R17, RZ, 0xfc, !PT ;  /* 0x0000001109167212 */ /* 0x000fe200078efcff */
[C---:B------:R-:W-:Y:S01]  /*0260*/  IMAD.SHL.U32 R9, R0.reuse, 0x100, RZ ;  /* 0x0000010000097824 */ /* 0x040fe200078e00ff */
[C---:B------:R-:W-:Y:S02]  /*0270*/  ISETP.LT.U32.AND P1, PT, R0.reuse, 0xc000, PT ;  /* 0x0000c0000000780c */ /* 0x040fe40003f21070 */
[----:B------:R-:W-:Y:S02]  /*0280*/  IADD3 R26, P4, R23, UR4, RZ ;  /* 0x00000004171a7c10 */ /* 0x000fe4000ff9e0ff */
[----:B------:R-:W-:-:S02]  /*0290*/  SHF.L.U64.HI R21, R0, 0x8, R19 ;  /* 0x0000000800157819 */ /* 0x000fc40000010213 */
[----:B------:R-:W-:Y:S02]  /*02a0*/  LOP3.LUT R2, R9, R16, RZ, 0xfc, !PT ;  /* 0x0000001009027212 */ /* 0x000fe400078efcff */
[----:B------:R-:W-:Y:S02]  /*02b0*/  ISETP.LT.AND.EX P1, PT, R19, RZ, P3, P1 ;  /* 0x000000ff1300720c */ /* 0x000fe40001f21310 */
[----:B------:R-:W-:Y:S02]  /*02c0*/  IADD3.X R27, R22, UR5, RZ, P4, !PT ;  /* 0x00000005161b7c10 */ /* 0x000fe4000a7fe4ff */
[----:B------:R-:W-:Y:S02]  /*02d0*/  LOP3.LUT R21, R21, R17, RZ, 0xfc, !PT ;  /* 0x0000001115157212 */ /* 0x000fe400078efcff */
[----:B------:R-:W-:Y:S01]  /*02e0*/  IADD3 R38, P4, R2, UR4, RZ ;  /* 0x0000000402267c10 */ /* 0x000fe2000ff9e0ff */
[----:B------:R-:W3:Y:S01]  /*02f0*/  @P0 LDG.E.128 R4, desc[UR6][R26.64] ;  /* 0x000000061a040981 */ /* 0x000ee2000c1e1d00 */
[----:B------:R-:W-:-:S02]  /*0300*/  CS2R R8, SRZ ;  /* 0x0000000000087805 */ /* 0x000fc4000001ff00 */
[----:B------:R-:W-:-:S05]  /*0310*/  IADD3.X R39, R21, UR5, RZ, P4, !PT ;  /* 0x0000000515277c10 */ /* 0x000fca000a7fe4ff */
[----:B------:R1:W4:Y:S01]  /*0320*/  @P1 LDG.E.128 R8, desc[UR6][R38.64] ;  /* 0x0000000626081981 */ /* 0x000322000c1e1d00 */
[C---:B--2---:R-:W-:Y:S01]  /*0330*/  PRMT R32, R12.reuse, 0x7632, R32 ;  /* 0x000076320c207816 */ /* 0x044fe20000000020 */
[----:B------:R-:W-:Y:S01]  /*0340*/  IMAD.U32 R34, R12, 0x10000, RZ ;  /* 0x000100000c227824 */ /* 0x000fe200078e00ff */
[C---:B------:R-:W-:Y:S01]  /*0350*/  PRMT R36, R13.reuse, 0x7632, R36 ;  /* 0x000076320d247816 */ /* 0x040fe20000000024 */
[----:B------:R-:W-:Y:S01]  /*0360*/  IMAD.U32 R28, R13, 0x10000, RZ ;  /* 0x000100000d1c7824 */ /* 0x000fe200078e00ff */
[----:B------:R-:W-:Y:S01]  /*0370*/  SHF.L.U32 R32, R32, 0x10, RZ ;  /* 0x0000001020207819 */ /* 0x000fe200000006ff */
[----:B-1----:R-:W-:Y:S01]  /*0380*/  IMAD.U32 R38, R14, 0x10000, RZ ;  /* 0x000100000e267824 */ /* 0x002fe200078e00ff */
[----:B------:R-:W-:Y:S02]  /*0390*/  SHF.L.U32 R36, R36, 0x10, RZ ;  /* 0x0000001024247819 */ /* 0x000fe400000006ff */
[----:B------:R-:W-:Y:S01]  /*03a0*/  PRMT R40, R14, 0x7632, R40 ;  /* 0x000076320e287816 */ /* 0x000fe20000000028 */
[----:B------:R-:W-:Y:S01]  /*03b0*/  FMUL R27, R32, R32 ;  /* 0x00000020201b7220 */ /* 0x000fe20000400000 */
[----:B------:R-:W-:-:S02]  /*03c0*/  PRMT R44, R15, 0x7632, R44 ;  /* 0x000076320f2c7816 */ /* 0x000fc4000000002c */
[----:B------:R-:W-:Y:S01]  /*03d0*/  SHF.L.U32 R42, R15, 0x10, RZ ;  /* 0x000000100f2a7819 */ /* 0x000fe200000006ff */
[----:B------:R-:W-:Y:S01]  /*03e0*/  FFMA R27, R34, R34, R27 ;  /* 0x00000022221b7223 */ /* 0x000fe2000000001b */
[----:B------:R-:W-:Y:S02]  /*03f0*/  IMAD.U32 R40, R40, 0x10000, RZ ;  /* 0x0001000028287824 */ /* 0x000fe400078e00ff */
[----:B------:R-:W-:Y:S02]  /*0400*/  IMAD.U32 R44, R44, 0x10000, RZ ;  /* 0x000100002c2c7824 */ /* 0x000fe400078e00ff */
[----:B------:R-:W-:-:S04]  /*0410*/  FFMA R27, R28, R28, R27 ;  /* 0x0000001c1c1b7223 */ /* 0x000fc8000000001b */
[----:B------:R-:W-:-:S04]  /*0420*/  FFMA R27, R36, R36, R27 ;  /* 0x00000024241b7223 */ /* 0x000fc8000000001b */
[----:B------:R-:W-:-:S04]  /*0430*/  FFMA R27, R38, R38, R27 ;  /* 0x00000026261b7223 */ /* 0x000fc8000000001b */
[----:B------:R-:W-:-:S04]  /*0440*/  FFMA R27, R40, R40, R27 ;  /* 0x00000028281b7223 */ /* 0x000fc8000000001b */
[----:B------:R-:W-:-:S04]  /*0450*/  FFMA R27, R42, R42, R27 ;  /* 0x0000002a2a1b7223 */ /* 0x000fc8000000001b */
[----:B------:R-:W-:-:S05]  /*0460*/  FFMA R27, R44, R44, R27 ;  /* 0x0000002c2c1b7223 */ /* 0x000fca000000001b */
[----:B------:R-:W1:Y:S02]  /*0470*/  SHFL.BFLY PT, R0, R27, 0x8, 0x1f ;  /* 0x0d001f001b007f89 */ /* 0x000e6400000e0000 */
[----:B-1----:R-:W-:-:S05]  /*0480*/  FADD R12, R27, R0 ;  /* 0x000000001b0c7221 */ /* 0x002fca0000000000 */
[----:B------:R-:W1:Y:S02]  /*0490*/  SHFL.BFLY PT, R13, R12, 0x4, 0x1f ;  /* 0x0c801f000c0d7f89 */ /* 0x000e6400000e0000 */
[----:B-1----:R-:W-:-:S05]  /*04a0*/  FADD R13, R12, R13 ;  /* 0x0000000d0c0d7221 */ /* 0x002fca0000000000 */
[----:B------:R-:W1:Y:S02]  /*04b0*/  SHFL.BFLY PT, R0, R13, 0x2, 0x1f ;  /* 0x0c401f000d007f89 */ /* 0x000e6400000e0000 */
[----:B-1----:R-:W-:Y:S01]  /*04c0*/  FADD R26, R13, R0 ;  /* 0x000000000d1a7221 */ /* 0x002fe20000000000 */
[----:B------:R-:W-:Y:S02]  /*04d0*/  LOP3.LUT R0, R24, 0xc, R25, 0xfe, !PT ;  /* 0x0000000c18007812 */ /* 0x000fe400078efe19 */
[----:B------:R-:W-:Y:S02]  /*04e0*/  CS2R R12, SRZ ;  /* 0x00000000000c7805 */ /* 0x000fe4000001ff00 */
[C---:B------:R-:W-:Y:S01]  /*04f0*/  ISETP.LT.U32.AND P4, PT, R0.reuse, 0xc000, PT ;  /* 0x0000c0000000780c */ /* 0x040fe20003f81070 */
[C---:B------:R-:W-:Y:S01]  /*0500*/  IMAD.SHL.U32 R15, R0.reuse, 0x100, RZ ;  /* 0x00000100000f7824 */ /* 0x040fe200078e00ff */
[----:B------:R-:W-:Y:S01]  /*0510*/  SHF.L.U64.HI R29, R0, 0x8, R19 ;  /* 0x00000008001d7819 */ /* 0x000fe20000010213 */
[----:B------:R-:W1:Y:S01]  /*0520*/  SHFL.BFLY PT, R25, R26, 0x1, 0x1f ;  /* 0x0c201f001a197f89 */ /* 0x000e6200000e0000 */
[----:B------:R-:W-:-:S02]  /*0530*/  ISETP.LT.AND.EX P3, PT, R19, RZ, P3, P4 ;  /* 0x000000ff1300720c */ /* 0x000fc40001f61340 */
[----:B------:R-:W-:Y:S02]  /*0540*/  LOP3.LUT R0, R15, R16, RZ, 0xfc, !PT ;  /* 0x000000100f007212 */ /* 0x000fe400078efcff */
[----:B------:R-:W-:Y:S02]  /*0550*/  CS2R R14, SRZ ;  /* 0x00000000000e7805 */ /* 0x000fe4000001ff00 */
[----:B------:R-:W-:Y:S02]  /*0560*/  LOP3.LUT R20, R29, R17, RZ, 0xfc, !PT ;  /* 0x000000111d147212 */ /* 0x000fe400078efcff */
[----:B------:R-:W-:Y:S01]  /*0570*/  IADD3 R16, P4, R0, UR4, RZ ;  /* 0x0000000400107c10 */ /* 0x000fe2000ff9e0ff */
[----:B------:R-:W-:-:S03]  /*0580*/  ULDC UR4, c[0x0][0x228] ;  /* 0x00008a0000047ab9 */ /* 0x000fc60000000800 */
[----:B------:R-:W-:-:S05]  /*0590*/  IADD3.X R17, R20, UR5, RZ, P4, !PT ;  /* 0x0000000514117c10 */ /* 0x000fca000a7fe4ff */
[----:B------:R2:W5:Y:S01]  /*05a0*/  @P3 LDG.E.128 R12, desc[UR6][R16.64] ;  /* 0x00000006100c3981 */ /* 0x000562000c1e1d00 */
[C---:B---3--:R-:W-:Y:S01]  /*05b0*/  PRMT R29, R5.reuse, 0x7632, R29 ;  /* 0x00007632051d7816 */ /* 0x048fe2000000001d */
[----:B------:R-:W3:Y:S01]  /*05c0*/  S2UR UR5, SR_CgaCtaId ;  /* 0x00000000000579c3 */ /* 0x000ee20000008800 */
[----:B------:R-:W-:Y:S02]  /*05d0*/  PRMT R37, R6, 0x7632, R37 ;  /* 0x0000763206257816 */ /* 0x000fe40000000025 */
[----:B------:R-:W-:Y:S02]  /*05e0*/  SHF.L.U32 R5, R5, 0x10, RZ ;  /* 0x0000001005057819 */ /* 0x000fe400000006ff */
[----:B------:R-:W-:Y:S01]  /*05f0*/  SHF.L.U32 R29, R29, 0x10, RZ ;  /* 0x000000101d1d7819 */ /* 0x000fe200000006ff */
[----:B-1----:R-:W-:Y:S01]  /*0600*/  FADD R25, R26, R25 ;  /* 0x000000191a197221 */ /* 0x002fe20000000000 */
[----:B------:R-:W-:Y:S01]  /*0610*/  HFMA2.MMA R26, -RZ, RZ, 1.625, 0 ;  /* 0x3e800000ff1a7435 */ /* 0x000fe200000001ff */
[----:B------:R-:W-:-:S02]  /*0620*/  SHF.L.U32 R37, R37, 0x10, RZ ;  /* 0x0000001025257819 */ /* 0x000fc400000006ff */
[----:B------:R-:W-:Y:S01]  /*0630*/  FADD R19, R25, UR4 ;  /* 0x0000000419137e21 */ /* 0x000fe20008000000 */
[C---:B------:R-:W-:Y:S02]  /*0640*/  PRMT R35, R7.reuse, 0x7632, R35 ;  /* 0x0000763207237816 */ /* 0x040fe40000000023 */
[----:B------:R-:W-:Y:S01]  /*0650*/  SHF.L.U32 R7, R7, 0x10, RZ ;  /* 0x0000001007077819 */ /* 0x000fe200000006ff */
[----:B------:R-:W1:Y:S02]  /*0660*/  MUFU.SQRT R27, R19 ;  /* 0x00000013001b7308 */ /* 0x000e640000002000 */
[----:B------:R-:W-:Y:S01]  /*0670*/  IMAD.U32 R35, R35, 0x10000, RZ ;  /* 0x0001000023237824 */ /* 0x000fe200078e00ff */
[C---:B-1----:R-:W-:Y:S02]  /*0680*/  FSETP.GT.AND P4, PT, |R27|.reuse, 8.50705917302346158658e+37, PT ;  /* 0x7e8000001b00780b */ /* 0x042fe40003f84200 */
[----:B------:R-:W-:Y:S02]  /*0690*/  FSETP.GEU.AND P5, PT, |R27|, 1.175494350822287508e-38, PT ;  /* 0x008000001b00780b */ /* 0x000fe40003fae200 */
[----:B--2---:R-:W-:-:S09]  /*06a0*/  FSEL R16, R26, 1, P4 ;  /* 0x3f8000001a107808 */ /* 0x004fd20002000000 */
[----:B------:R-:W-:Y:S01]  /*06b0*/  @P4 FMUL R27, R27, 0.25 ;  /* 0x3e8000001b1b4820 */ /* 0x000fe20000400000 */
[----:B------:R-:W-:Y:S01]  /*06c0*/  IADD3 R30, P4, R30, UR8, RZ ;  /* 0x000000081e1e7c10 */ /* 0x000fe2000ff9e0ff */
[----:B------:R-:W-:Y:S02]  /*06d0*/  @!P5 FMUL R16, R16, 16777216 ;  /* 0x4b8000001010d820 */ /* 0x000fe40000400000 */
[----:B------:R-:W-:Y:S01]  /*06e0*/  @!P5 FMUL R27, R27, 16777216 ;  /* 0x4b8000001b1bd820 */ /* 0x000fe20000400000 */
[----:B------:R-:W-:-:S03]  /*06f0*/  IADD3.X R31, R18, UR9, RZ, P4, !PT ;  /* 0x00000009121f7c10 */ /* 0x000fc6000a7fe4ff */
[----:B------:R-:W1:Y:S02]  /*0700*/  MUFU.RCP R25, R27 ;  /* 0x0000001b00197308 */ /* 0x000e640000001000 */
[----:B-1----:R-:W-:-:S04]  /*0710*/  FMUL R25, R25, R16 ;  /* 0x0000001019197220 */ /* 0x002fc80000400000 */
[-C--:B------:R-:W-:Y:S01]  /*0720*/  FMUL R38, R38, R25.reuse ;  /* 0x0000001926267220 */ /* 0x080fe20000400000 */
[-C--:B------:R-:W-:Y:S01]  /*0730*/  FMUL R19, R40, R25.reuse ;  /* 0x0000001928137220 */ /* 0x080fe20000400000 */
[-C--:B------:R-:W-:Y:S01]  /*0740*/  FMUL R42, R42, R25.reuse ;  /* 0x000000192a2a7220 */ /* 0x080fe20000400000 */
[-C--:B------:R-:W-:Y:S01]  /*0750*/  FMUL R27, R44, R25.reuse ;  /* 0x000000192c1b7220 */ /* 0x080fe20000400000 */
[-C--:B------:R-:W-:Y:S01]  /*0760*/  FMUL R16, R34, R25.reuse ;  /* 0x0000001922107220 */ /* 0x080fe20000400000 */
[-C--:B------:R-:W-:Y:S01]  /*0770*/  FMUL R17, R32, R25.reuse ;  /* 0x0000001920117220 */ /* 0x080fe20000400000 */
[----:B------:R-:W-:Y:S01]  /*0780*/  F2FP.BF16.F32.PACK_AB R18, R19, R38 ;  /* 0x000000261312723e */ /* 0x000fe200000010ff */
[-C--:B------:R-:W-:Y:S01]  /*0790*/  FMUL R36, R36, R25.reuse ;  /* 0x0000001924247220 */ /* 0x080fe20000400000 */
[----:B------:R-:W-:Y:S02]  /*07a0*/  F2FP.BF16.F32.PACK_AB R19, R27, R42 ;  /* 0x0000002a1b13723e */ /* 0x000fe400000010ff */
[C---:B------:R-:W-:Y:S01]  /*07b0*/  PRMT R27, R4.reuse, 0x7632, R27 ;  /* 0x00007632041b7816 */ /* 0x040fe2000000001b */
[----:B------:R-:W-:Y:S01]  /*07c0*/  IMAD.U32 R4, R4, 0x10000, RZ ;  /* 0x0001000004047824 */ /* 0x000fe200078e00ff */
[----:B------:R-:W-:Y:S01]  /*07d0*/  F2FP.BF16.F32.PACK_AB R16, R17, R16 ;  /* 0x000000101110723e */ /* 0x000fe200000010ff */
[----:B------:R-:W-:Y:S01]  /*07e0*/  FMUL R17, R28, R25 ;  /* 0x000000191c117220 */ /* 0x000fe20000400000 */
[----:B----4-:R-:W-:Y:S01]  /*07f0*/  PRMT R32, R8, 0x7632, R32 ;  /* 0x0000763208207816 */ /* 0x010fe20000000020 */
[----:B------:R-:W-:Y:S01]  /*0800*/  IMAD.U32 R27, R27, 0x10000, RZ ;  /* 0x000100001b1b7824 */ /* 0x000fe200078e00ff */
[----:B------:R-:W-:Y:S01]  /*0810*/  PRMT R34, R11, 0x7632, R34 ;  /* 0x000076320b227816 */ /* 0x000fe20000000022 */
[----:B------:R-:W-:Y:S01]  /*0820*/  IMAD.U32 R28, R6, 0x10000, RZ ;  /* 0x00010000061c7824 */ /* 0x000fe200078e00ff */
[----:B------:R-:W-:Y:S01]  /*0830*/  F2FP.BF16.F32.PACK_AB R17, R36, R17 ;  /* 0x000000112411723e */ /* 0x000fe200000010ff */
[----:B------:R-:W-:Y:S01]  /*0840*/  FMUL R33, R27, R27 ;  /* 0x0000001b1b217220 */ /* 0x000fe20000400000 */
[----:B------:R-:W-:Y:S01]  /*0850*/  IMAD.U32 R6, R32, 0x10000, RZ ;  /* 0x0001000020067824 */ /* 0x000fe200078e00ff */
[----:B------:R-:W-:Y:S01]  /*0860*/  SHF.L.U32 R34, R34, 0x10, RZ ;  /* 0x0000001022227819 */ /* 0x000fe200000006ff */
[----:B------:R-:W-:Y:S01]  /*0870*/  IMAD.U32 R32, R11, 0x10000, RZ ;  /* 0x000100000b207824 */ /* 0x000fe200078e00ff */
[----:B------:R1:W-:Y:S02]  /*0880*/  @P2 STG.E.128 desc[UR6][R30.64], R16 ;  /* 0x000000101e002986 */ /* 0x0003e4000c101d06 */
[----:B-1----:R-:W-:Y:S01]  /*0890*/  FFMA R16, R4, R4, R33 ;  /* 0x0000000404107223 */ /* 0x002fe20000000021 */
[----:B------:R-:W-:-:S02]  /*08a0*/  IMAD.U32 R17, R8, 0x10000, RZ ;  /* 0x0001000008117824 */ /* 0x000fc400078e00ff */
[----:B------:R-:W-:Y:S01]  /*08b0*/  FMUL R8, R6, R6 ;  /* 0x0000000606087220 */ /* 0x000fe20000400000 */
[----:B------:R-:W-:Y:S01]  /*08c0*/  PRMT R18, R9, 0x7632, R18 ;  /* 0x0000763209127816 */ /* 0x000fe20000000012 */
[----:B------:R-:W-:Y:S01]  /*08d0*/  FFMA R16, R5, R5, R16 ;  /* 0x0000000505107223 */ /* 0x000fe20000000010 */
[----:B------:R-:W-:Y:S02]  /*08e0*/  IMAD.U32 R19, R9, 0x10000, RZ ;  /* 0x0001000009137824 */ /* 0x000fe400078e00ff */
[----:B------:R-:W-:Y:S01]  /*08f0*/  FFMA R8, R17, R17, R8 ;  /* 0x0000001111087223 */ /* 0x000fe20000000008 */
[----:B------:R-:W-:Y:S01]  /*0900*/  PRMT R31, R10, 0x7632, R31 ;  /* 0x000076320a1f7816 */ /* 0x000fe2000000001f */
[----:B------:R-:W-:Y:S01]  /*0910*/  FFMA R9, R29, R29, R16 ;  /* 0x0000001d1d097223 */ /* 0x000fe20000000010 */
[----:B------:R-:W-:Y:S02]  /*0920*/  IMAD.U32 R18, R18, 0x10000, RZ ;  /* 0x0001000012127824 */ /* 0x000fe400078e00ff */
[----:B------:R-:W-:Y:S01]  /*0930*/  FFMA R33, R19, R19, R8 ;  /* 0x0000001313217223 */ /* 0x000fe20000000008 */
[----:B------:R-:W-:Y:S01]  /*0940*/  SHF.L.U32 R30, R10, 0x10, RZ ;  /* 0x000000100a1e7819 */ /* 0x000fe200000006ff */
[----:B------:R-:W-:Y:S01]  /*0950*/  FFMA R8, R28, R28, R9 ;  /* 0x0000001c1c087223 */ /* 0x000fe20000000009 */
[----:B------:R-:W-:Y:S01]  /*0960*/  SHF.L.U32 R31, R31, 0x10, RZ ;  /* 0x000000101f1f7819 */ /* 0x000fe200000006ff */
[----:B------:R-:W-:-:S02]  /*0970*/  FFMA R33, R18, R18, R33 ;  /* 0x0000001212217223 */ /* 0x000fc40000000021 */
[----:B------:R-:W-:Y:S02]  /*0980*/  FFMA R8, R37, R37, R8 ;  /* 0x0000002525087223 */ /* 0x000fe40000000008 */
[----:B------:R-:W-:Y:S02]  /*0990*/  FFMA R10, R30, R30, R33 ;  /* 0x0000001e1e0a7223 */ /* 0x000fe40000000021 */
[----:B------:R-:W-:Y:S02]  /*09a0*/  FFMA R8, R7, R7, R8 ;  /* 0x0000000707087223 */ /* 0x000fe40000000008 */
[----:B------:R-:W-:Y:S02]  /*09b0*/  FFMA R9, R31, R31, R10 ;  /* 0x0000001f1f097223 */ /* 0x000fe4000000000a */
[----:B------:R-:W-:Y:S02]  /*09c0*/  FFMA R8, R35, R35, R8 ;  /* 0x0000002323087223 */ /* 0x000fe40000000008 */
[----:B------:R-:W-:-:S03]  /*09d0*/  FFMA R9, R32, R32, R9 ;  /* 0x0000002020097223 */ /* 0x000fc60000000009 */
[----:B------:R-:W1:Y:S01]  /*09e0*/  SHFL.BFLY PT, R11, R8, 0x8, 0x1f ;  /* 0x0d001f00080b7f89 */ /* 0x000e6200000e0000 */
[----:B------:R-:W-:-:S05]  /*09f0*/  FFMA R9, R34, R34, R9 ;  /* 0x0000002222097223 */ /* 0x000fca0000000009 */
[----:B------:R-:W2:Y:S01]  /*0a00*/  SHFL.BFLY PT, R16, R9, 0x8, 0x1f ;  /* 0x0d001f0009107f89 */ /* 0x000ea200000e0000 */
[----:B-1----:R-:W-:-:S05]  /*0a10*/  FADD R11, R8, R11 ;  /* 0x0000000b080b7221 */ /* 0x002fca0000000000 */
[----:B------:R-:W1:Y:S01]  /*0a20*/  SHFL.BFLY PT, R10, R11, 0x4, 0x1f ;  /* 0x0c801f000b0a7f89 */ /* 0x000e6200000e0000 */
[----:B--2---:R-:W-:-:S05]  /*0a30*/  FADD R16, R9, R16 ;  /* 0x0000001009107221 */ /* 0x004fca0000000000 */
        /* <DEDUP_REMOVED lines=9> */
[----:B-1----:R-:W-:-:S04]  /*0ad0*/  FADD R8, R33, R8 ;  /* 0x0000000821087221 */ /* 0x002fc80000000000 */
[----:B------:R-:W-:Y:S01]  /*0ae0*/  FADD R8, R8, UR4 ;  /* 0x0000000408087e21 */ /* 0x000fe20008000000 */
[----:B--2---:R-:W-:-:S03]  /*0af0*/  FADD R9, R36, R9 ;  /* 0x0000000924097221 */ /* 0x004fc60000000000 */
[----:B------:R-:W1:Y:S01]  /*0b00*/  MUFU.SQRT R11, R8 ;  /* 0x00000008000b7308 */ /* 0x000e620000002000 */
[----:B------:R-:W-:-:S07]  /*0b10*/  FADD R9, R9, UR4 ;  /* 0x0000000409097e21 */ /* 0x000fce0008000000 */
[----:B------:R-:W2:Y:S01]  /*0b20*/  MUFU.SQRT R16, R9 ;  /* 0x0000000900107308 */ /* 0x000ea20000002000 */
[C---:B-1----:R-:W-:Y:S02]  /*0b30*/  FSETP.GT.AND P2, PT, |R11|.reuse, 8.50705917302346158658e+37, PT ;  /* 0x7e8000000b00780b */ /* 0x042fe40003f44200 */
[----:B------:R-:W-:Y:S02]  /*0b40*/  FSETP.GEU.AND P5, PT, |R11|, 1.175494350822287508e-38, PT ;  /* 0x008000000b00780b */ /* 0x000fe40003fae200 */
[----:B------:R-:W-:Y:S02]  /*0b50*/  FSEL R33, R26, 1, P2 ;  /* 0x3f8000001a217808 */ /* 0x000fe40001000000 */
[C---:B--2---:R-:W-:Y:S02]  /*0b60*/  FSETP.GT.AND P4, PT, |R16|.reuse, 8.50705917302346158658e+37, PT ;  /* 0x7e8000001000780b */ /* 0x044fe40003f84200 */
[----:B------:R-:W-:-:S05]  /*0b70*/  FSETP.GEU.AND P6, PT, |R16|, 1.175494350822287508e-38, PT ;  /* 0x008000001000780b */ /* 0x000fca0003fce200 */
[----:B------:R-:W-:Y:S02]  /*0b80*/  @P2 FMUL R11, R11, 0.25 ;  /* 0x3e8000000b0b2820 */ /* 0x000fe40000400000 */
[----:B------:R-:W-:Y:S02]  /*0b90*/  @!P5 FMUL R33, R33, 16777216 ;  /* 0x4b8000002121d820 */ /* 0x000fe40000400000 */
[----:B------:R-:W-:Y:S01]  /*0ba0*/  @!P5 FMUL R11, R11, 16777216 ;  /* 0x4b8000000b0bd820 */ /* 0x000fe20000400000 */
[----:B-----5:R-:W-:-:S03]  /*0bb0*/  PRMT R8, R12, 0x7632, R8 ;  /* 0x000076320c087816 */ /* 0x020fc60000000008 */
[----:B------:R-:W1:Y:S01]  /*0bc0*/  MUFU.RCP R36, R11 ;  /* 0x0000000b00247308 */ /* 0x000e620000001000 */
[----:B------:R-:W-:Y:S01]  /*0bd0*/  @P4 FMUL R16, R16, 0.25 ;  /* 0x3e80000010104820 */ /* 0x000fe20000400000 */
[----:B------:R-:W-:Y:S01]  /*0be0*/  SHF.L.U32 R12, R12, 0x10, RZ ;  /* 0x000000100c0c7819 */ /* 0x000fe200000006ff */
[----:B------:R-:W-:Y:S01]  /*0bf0*/  IMAD.U32 R8, R8, 0x10000, RZ ;  /* 0x0001000008087824 */ /* 0x000fe200078e00ff */
[C---:B------:R-:W-:Y:S01]  /*0c00*/  PRMT R10, R13.reuse, 0x7632, R10 ;  /* 0x000076320d0a7816 */ /* 0x040fe2000000000a */
[----:B------:R-:W-:Y:S01]  /*0c10*/  @!P6 FMUL R16, R16, 16777216 ;  /* 0x4b8000001010e820 */ /* 0x000fe20000400000 */
[----:B------:R-:W-:Y:S02]  /*0c20*/  IMAD.U32 R13, R13, 0x10000, RZ ;  /* 0x000100000d0d7824 */ /* 0x000fe400078e00ff */
[----:B------:R-:W-:Y:S01]  /*0c30*/  FMUL R9, R8, R8 ;  /* 0x0000000808097220 */ /* 0x000fe20000400000 */
[----:B------:R-:W-:Y:S02]  /*0c40*/  SHF.L.U32 R10, R10, 0x10, RZ ;  /* 0x000000100a0a7819 */ /* 0x000fe400000006ff */
[----:B------:R-:W2:Y:S01]  /*0c50*/  MUFU.RCP R16, R16 ;  /* 0x0000001000107308 */ /* 0x000ea20000001000 */
[----:B-1----:R-:W-:Y:S01]  /*0c60*/  FMUL R36, R36, R33 ;  /* 0x0000002124247220 */ /* 0x002fe20000400000 */
[----:B------:R-:W-:-:S03]  /*0c70*/  FSEL R33, R26, 1, P4 ;  /* 0x3f8000001a217808 */ /* 0x000fc60002000000 */
[-C--:B------:R-:W-:Y:S01]  /*0c80*/  FMUL R4, R4, R36.reuse ;  /* 0x0000002404047220 */ /* 0x080fe20000400000 */
[-C--:B------:R-:W-:Y:S01]  /*0c90*/  FMUL R27, R27, R36.reuse ;  /* 0x000000241b1b7220 */ /* 0x080fe20000400000 */
[----:B------:R-:W-:Y:S01]  /*0ca0*/  @!P6 FMUL R33, R33, 16777216 ;  /* 0x4b8000002121e820 */ /* 0x000fe20000400000 */
[-C--:B------:R-:W-:Y:S01]  /*0cb0*/  FMUL R5, R5, R36.reuse ;  /* 0x0000002405057220 */ /* 0x080fe20000400000 */
[----:B------:R-:W-:Y:S02]  /*0cc0*/  FMUL R7, R7, R36 ;  /* 0x0000002407077220 */ /* 0x000fe40000400000 */
[----:B------:R-:W-:Y:S01]  /*0cd0*/  F2FP.BF16.F32.PACK_AB R4, R27, R4 ;  /* 0x000000041b04723e */ /* 0x000fe200000010ff */
[----:B--2---:R-:W-:Y:S01]  /*0ce0*/  FMUL R33, R16, R33 ;  /* 0x0000002110217220 */ /* 0x004fe20000400000 */
[--C-:B------:R-:W-:Y:S01]  /*0cf0*/  FFMA R16, R12, R12, R9.reuse ;  /* 0x0000000c0c107223 */ /* 0x100fe20000000009 */
[C---:B------:R-:W-:Y:S01]  /*0d00*/  PRMT R9, R14.reuse, 0x7632, R9 ;  /* 0x000076320e097816 */ /* 0x040fe20000000009 */
[----:B------:R-:W-:-:S02]  /*0d10*/  IMAD.U32 R14, R14, 0x10000, RZ ;  /* 0x000100000e0e7824 */ /* 0x000fc400078e00ff */
[----:B------:R-:W-:Y:S01]  /*0d20*/  FMUL R44, R18, R33 ;  /* 0x00000021122c7220 */ /* 0x000fe20000400000 */
[----:B------:R-:W-:Y:S01]  /*0d30*/  FFMA R11, R13, R13, R16 ;  /* 0x0000000d0d0b7223 */ /* 0x000fe20000000010 */
[----:B------:R-:W-:Y:S01]  /*0d40*/  SHF.L.U32 R9, R9, 0x10, RZ ;  /* 0x0000001009097819 */ /* 0x000fe200000006ff */
[-C--:B------:R-:W-:Y:S01]  /*0d50*/  FMUL R30, R30, R33.reuse ;  /* 0x000000211e1e7220 */ /* 0x080fe20000400000 */
[-C--:B------:R-:W-:Y:S01]  /*0d60*/  FMUL R31, R31, R33.reuse ;  /* 0x000000211f1f7220 */ /* 0x080fe20000400000 */
[----:B------:R-:W-:Y:S01]  /*0d70*/  FFMA R11, R10, R10, R11 ;  /* 0x0000000a0a0b7223 */ /* 0x000fe2000000000b */
[-C--:B------:R-:W-:Y:S01]  /*0d80*/  FMUL R17, R17, R33.reuse ;  /* 0x0000002111117220 */ /* 0x080fe20000400000 */
[----:B------:R-:W-:Y:S02]  /*0d90*/  FMUL R32, R32, R33 ;  /* 0x0000002120207220 */ /* 0x000fe40000400000 */
[--C-:B------:R-:W-:Y:S01]  /*0da0*/  FFMA R16, R14, R14, R11.reuse ;  /* 0x0000000e0e107223 */ /* 0x100fe2000000000b */
[C---:B------:R-:W-:Y:S01]  /*0db0*/  PRMT R11, R15.reuse, 0x7632, R11 ;  /* 0x000076320f0b7816 */ /* 0x040fe2000000000b */
[----:B------:R-:W-:Y:S01]  /*0dc0*/  IMAD.U32 R15, R15, 0x10000, RZ ;  /* 0x000100000f0f7824 */ /* 0x000fe200078e00ff */
[----:B------:R-:W-:Y:S01]  /*0dd0*/  F2FP.BF16.F32.PACK_AB R30, R31, R30 ;  /* 0x0000001e1f1e723e */ /* 0x000fe200000010ff */
[----:B------:R-:W-:Y:S01]  /*0de0*/  FFMA R16, R9, R9, R16 ;  /* 0x0000000909107223 */ /* 0x000fe20000000010 */
[----:B------:R-:W-:-:S03]  /*0df0*/  SHF.L.U32 R11, R11, 0x10, RZ ;  /* 0x000000100b0b7819 */ /* 0x000fc600000006ff */
        /* <DEDUP_REMOVED lines=8> */
[----:B------:R-:W-:-:S04]  /*0e80*/  FMUL R38, R6, R33 ;  /* 0x0000002106267220 */ /* 0x000fc80000400000 */
[----:B------:R-:W1:Y:S02]  /*0e90*/  SHFL.BFLY PT, R40, R41, 0x1, 0x1f ;  /* 0x0c201f0029287f89 */ /* 0x000e6400000e0000 */
[----:B-1----:R-:W-:-:S04]  /*0ea0*/  FADD R40, R41, R40 ;  /* 0x0000002829287221 */ /* 0x002fc80000000000 */
[----:B------:R-:W-:Y:S01]  /*0eb0*/  FADD R40, R40, UR4 ;  /* 0x0000000428287e21 */ /* 0x000fe20008000000 */
[----:B------:R-:W-:Y:S02]  /*0ec0*/  UMOV UR4, 0x400 ;  /* 0x0000040000047882 */ /* 0x000fe40000000000 */
[----:B---3--:R-:W-:Y:S01]  /*0ed0*/  ULEA UR4, UR5, UR4, 0x18 ;  /* 0x0000000405047291 */ /* 0x008fe2000f8ec03f */
[----:B------:R1:W2:Y:S02]  /*0ee0*/  MUFU.SQRT R42, R40 ;  /* 0x00000028002a7308 */ /* 0x0002a40000002000 */
[-C--:B-1----:R-:W-:Y:S01]  /*0ef0*/  FMUL R40, R29, R36.reuse ;  /* 0x000000241d287220 */ /* 0x082fe20000400000 */
[-C--:B------:R-:W-:Y:S01]  /*0f00*/  FMUL R29, R28, R36.reuse ;  /* 0x000000241c1d7220 */ /* 0x080fe20000400000 */
[----:B------:R-:W-:Y:S01]  /*0f10*/  FMUL R28, R35, R36 ;  /* 0x00000024231c7220 */ /* 0x000fe20000400000 */
[----:B------:R-:W-:Y:S01]  /*0f20*/  FMUL R35, R19, R33 ;  /* 0x0000002113237220 */ /* 0x000fe20000400000 */
[----:B------:R-:W-:-:S02]  /*0f30*/  LOP3.LUT R19, R24, 0xf, R3, 0xf8, !PT ;  /* 0x0000000f18137812 */ /* 0x000fc400078ef803 */
[----:B------:R-:W-:Y:S02]  /*0f40*/  F2FP.BF16.F32.PACK_AB R5, R40, R5 ;  /* 0x000000052805723e */ /* 0x000fe400000010ff */
[C---:B--2---:R-:W-:Y:S02]  /*0f50*/  FSETP.GT.AND P2, PT, |R42|.reuse, 8.50705917302346158658e+37, PT ;  /* 0x7e8000002a00780b */ /* 0x044fe40003f44200 */
[----:B------:R-:W-:Y:S02]  /*0f60*/  FSETP.GEU.AND P4, PT, |R42|, 1.175494350822287508e-38, PT ;  /* 0x008000002a00780b */ /* 0x000fe40003f8e200 */
[----:B------:R-:W-:Y:S02]  /*0f70*/  FSEL R39, R26, 1, P2 ;  /* 0x3f8000001a277808 */ /* 0x000fe40001000000 */
[----:B------:R-:W-:Y:S02]  /*0f80*/  SHF.R.U32.HI R26, RZ, 0x4, R3 ;  /* 0x00000004ff1a7819 */ /* 0x000fe40000011603 */
[----:B------:R-:W-:-:S02]  /*0f90*/  LEA R18, P5, R19, UR10, 0x2 ;  /* 0x0000000a13127c11 */ /* 0x000fc4000f8a10ff */
[----:B------:R-:W-:Y:S02]  /*0fa0*/  SGXT.U32 R26, R26, 0x2 ;  /* 0x000000021a1a781a */ /* 0x000fe40000000000 */
[----:B------:R-:W-:Y:S01]  /*0fb0*/  F2FP.BF16.F32.PACK_AB R7, R28, R7 ;  /* 0x000000071c07723e */ /* 0x000fe200000010ff */
[----:B------:R-:W-:Y:S01]  /*0fc0*/  @P2 FMUL R42, R42, 0.25 ;  /* 0x3e8000002a2a2820 */ /* 0x000fe20000400000 */
[----:B------:R-:W-:Y:S01]  /*0fd0*/  LOP3.LUT P2, RZ, R3, 0x30, RZ, 0xc0, !PT ;  /* 0x0000003003ff7812 */ /* 0x000fe2000784c0ff */
[----:B------:R-:W-:Y:S01]  /*0fe0*/  @!P4 FMUL R39, R39, 16777216 ;  /* 0x4b8000002727c820 */ /* 0x000fe20000400000 */
[----:B------:R-:W-:Y:S01]  /*0ff0*/  LEA R26, R26, UR4, 0x2 ;  /* 0x000000041a1a7c11 */ /* 0x000fe2000f8e10ff */
[----:B------:R-:W-:Y:S01]  /*1000*/  @!P4 FMUL R42, R42, 16777216 ;  /* 0x4b8000002a2ac820 */ /* 0x000fe20000400000 */
[----:B------:R-:W-:Y:S02]  /*1010*/  ISETP.LT.U32.AND P4, PT, R19, 0xc000, PT ;  /* 0x0000c0001300780c */ /* 0x000fe40003f81070 */
[----:B------:R-:W-:Y:S01]  /*1020*/  F2FP.BF16.F32.PACK_AB R28, R38, R17 ;  /* 0x00000011261c723e */ /* 0x000fe200000010ff */
[----:B------:R1:W2:Y:S01]  /*1030*/  MUFU.RCP R16, R42 ;  /* 0x0000002a00107308 */ /* 0x0002a20000001000 */
[----:B------:R3:W-:Y:S04]  /*1040*/  STS [R26], R25 ;  /* 0x000000191a007388 */ /* 0x0007e80000000800 */
[----:B------:R-:W-:Y:S01]  /*1050*/  STS [R26+0x10], R36 ;  /* 0x000010241a007388 */ /* 0x000fe20000000800 */
[----:B-1----:R-:W-:Y:S01]  /*1060*/  FMUL R42, R37, R36 ;  /* 0x00000024252a7220 */ /* 0x002fe20000400000 */
[----:B------:R-:W-:Y:S01]  /*1070*/  FMUL R37, R34, R33 ;  /* 0x0000002122257220 */ /* 0x000fe20000400000 */
[----:B------:R-:W-:Y:S01]  /*1080*/  SHF.R.S32.HI R34, RZ, 0x1f, R24 ;  /* 0x0000001fff227819 */ /* 0x000fe20000011418 */
[----:B------:R-:W-:Y:S02]  /*1090*/  STS [R26+0x20], R33 ;  /* 0x000020211a007388 */ /* 0x000fe40000000800 */
[----:B------:R-:W-:-:S02]  /*10a0*/  F2FP.BF16.F32.PACK_AB R6, R42, R29 ;  /* 0x0000001d2a06723e */ /* 0x000fc400000010ff */
[----:B------:R-:W-:Y:S01]  /*10b0*/  ISETP.LT.AND.EX P2, PT, R34, RZ, !P2, P4 ;  /* 0x000000ff2200720c */ /* 0x000fe20005741340 */
[----:B--2---:R-:W-:Y:S01]  /*10c0*/  FMUL R16, R16, R39 ;  /* 0x0000002710107220 */ /* 0x004fe20000400000 */
[----:B------:R-:W-:Y:S02]  /*10d0*/  LEA.HI.X R19, R19, UR11, R34, 0x2, P5 ;  /* 0x0000000b13137c11 */ /* 0x000fe4000a8f1422 */
[----:B------:R-:W-:Y:S01]  /*10e0*/  ISETP.GT.AND P2, PT, R24, -0x1, P2 ;  /* 0xffffffff1800780c */ /* 0x000fe20001744270 */
[-C--:B------:R-:W-:Y:S01]  /*10f0*/  FMUL R12, R12, R16.reuse ;  /* 0x000000100c0c7220 */ /* 0x080fe20000400000 */
[----:B------:R-:W-:Y:S01]  /*1100*/  IADD3 R24, P4, R23, UR8, RZ ;  /* 0x0000000817187c10 */ /* 0x000fe2000ff9e0ff */
[----:B------:R1:W-:Y:S01]  /*1110*/  STS [R26+0x30], R16 ;  /* 0x000030101a007388 */ /* 0x0003e20000000800 */
[-C--:B------:R-:W-:Y:S01]  /*1120*/  FMUL R23, R8, R16.reuse ;  /* 0x0000001008177220 */ /* 0x080fe20000400000 */
[-C--:B------:R-:W-:Y:S01]  /*1130*/  FMUL R13, R13, R16.reuse ;  /* 0x000000100d0d7220 */ /* 0x080fe20000400000 */
[----:B---3--:R-:W-:Y:S01]  /*1140*/  IADD3.X R25, R22, UR9, RZ, P4, !PT ;  /* 0x0000000916197c10 */ /* 0x008fe2000a7fe4ff */
[-C--:B------:R-:W-:Y:S01]  /*1150*/  FMUL R22, R10, R16.reuse ;  /* 0x000000100a167220 */ /* 0x080fe20000400000 */
[-C--:B------:R-:W-:Y:S01]  /*1160*/  FMUL R14, R14, R16.reuse ;  /* 0x000000100e0e7220 */ /* 0x080fe20000400000 */
[-C--:B------:R-:W-:Y:S01]  /*1170*/  FMUL R27, R9, R16.reuse ;  /* 0x00000010091b7220 */ /* 0x080fe20000400000 */
[-C--:B------:R-:W-:Y:S01]  /*1180*/  FMUL R15, R15, R16.reuse ;  /* 0x000000100f0f7220 */ /* 0x080fe20000400000 */
[----:B------:R-:W-:Y:S01]  /*1190*/  IADD3 R8, P4, R2, UR8, RZ ;  /* 0x0000000802087c10 */ /* 0x000fe2000ff9e0ff */
[----:B------:R2:W-:Y:S01]  /*11a0*/  @P0 STG.E.128 desc[UR6][R24.64], R4 ;  /* 0x0000000418000986 */ /* 0x0005e2000c101d06 */
[----:B-1----:R-:W-:Y:S01]  /*11b0*/  FMUL R16, R11, R16 ;  /* 0x000000100b107220 */ /* 0x002fe20000400000 */
[----:B------:R-:W-:-:S02]  /*11c0*/  IADD3 R10, P5, R0, UR8, RZ ;  /* 0x00000008000a7c10 */ /* 0x000fc4000ffbe0ff */
[----:B------:R-:W-:Y:S02]  /*11d0*/  IADD3.X R9, R21, UR9, RZ, P4, !PT ;  /* 0x0000000915097c10 */ /* 0x000fe4000a7fe4ff */
[----:B------:R-:W-:Y:S02]  /*11e0*/  F2FP.BF16.F32.PACK_AB R29, R44, R35 ;  /* 0x000000232c1d723e */ /* 0x000fe400000010ff */
[----:B------:R-:W-:Y:S02]  /*11f0*/  F2FP.BF16.F32.PACK_AB R31, R37, R32 ;  /* 0x00000020251f723e */ /* 0x000fe400000010ff */
[----:B------:R-:W-:Y:S02]  /*1200*/  IADD3.X R11, R20, UR9, RZ, P5, !PT ;  /* 0x00000009140b7c10 */ /* 0x000fe4000affe4ff */
[----:B------:R-:W-:Y:S01]  /*1210*/  F2FP.BF16.F32.PACK_AB R12, R23, R12 ;  /* 0x0000000c170c723e */ /* 0x000fe200000010ff */
[----:B------:R2:W-:Y:S01]  /*1220*/  @P1 STG.E.128 desc[UR6][R8.64], R28 ;  /* 0x0000001c08001986 */ /* 0x0005e2000c101d06 */
[----:B------:R-:W-:-:S02]  /*1230*/  F2FP.BF16.F32.PACK_AB R13, R22, R13 ;  /* 0x0000000d160d723e */ /* 0x000fc400000010ff */
[----:B------:R-:W-:Y:S02]  /*1240*/  F2FP.BF16.F32.PACK_AB R14, R27, R14 ;  /* 0x0000000e1b0e723e */ /* 0x000fe400000010ff */
[----:B------:R-:W-:Y:S02]  /*1250*/  F2FP.BF16.F32.PACK_AB R15, R16, R15 ;  /* 0x0000000f100f723e */ /* 0x000fe400000010ff */
[----:B------:R-:W-:-:S03]  /*1260*/  LOP3.LUT R0, R3, 0xf, RZ, 0xc0, !PT ;  /* 0x0000000f03007812 */ /* 0x000fc600078ec0ff */
[----:B------:R2:W-:Y:S01]  /*1270*/  @P3 STG.E.128 desc[UR6][R10.64], R12 ;  /* 0x0000000c0a003986 */ /* 0x0005e2000c101d06 */
[----:B------:R-:W-:Y:S01]  /*1280*/  LEA R0, R0, UR4, 0x2 ;  /* 0x0000000400007c11 */ /* 0x000fe2000f8e10ff */
[----:B------:R-:W-:Y:S06]  /*1290*/  BAR.SYNC.DEFER_BLOCKING 0x0 ;  /* 0x0000000000007b1d */ /* 0x000fec0000010000 */
[----:B0-----:R-:W-:Y:S05]  /*12a0*/  @!P2 EXIT ;  /* 0x000000000000a94d */ /* 0x001fea0003800000 */
[----:B------:R-:W0:Y:S04]  /*12b0*/  LDS R3, [R0] ;  /* 0x0000000000037984 */ /* 0x000e280000000800 */
[----:B0-----:R-:W-:Y:S01]  /*12c0*/  STG.E desc[UR6][R18.64], R3 ;  /* 0x0000000312007986 */ /* 0x001fe2000c101906 */
[----:B------:R-:W-:Y:S05]  /*12d0*/  EXIT ;  /* 0x000000000000794d */ /* 0x000fea0003800000 */
.L_x_0:
[----:B------:R-:W-:-:S00]  /*12e0*/  BRA `(.L_x_0) ;  /* 0xfffffffc00fc7947 */ /* 0x000fc0000383ffff */
[----:B------:R-:W-:-:S00]  /*12f0*/  NOP ;  /* 0x0000000000007918 */ /* 0x000fc00000000000 */
        /* <DEDUP_REMOVED lines=8> */
.L_x_1:


//--------------------- .nv.global.init           --------------------------
	.section	.nv.global.init,"aw",@progbits
.nv.global.init:
	.type		_$_str,@object
	.size		_$_str,(_$_str_$_2 - _$_str)
_$_str:
        /*0000*/ 	.byte	0x5f, 0x5f, 0x43, 0x55, 0x44, 0x41, 0x5f, 0x46, 0x54, 0x5a, 0x00
	.type		_$_str_$_2,@object
	.size		_$_str_$_2,(.L_1 - _$_str_$_2)
_$_str_$_2:
        /*000b*/ 	.byte	0x5f, 0x5f, 0x43, 0x55, 0x44, 0x41, 0x5f, 0x50, 0x52, 0x45, 0x43, 0x5f, 0x53, 0x51, 0x52, 0x54
        /*001b*/ 	.byte	0x00
.L_1:


//--------------------- .nv.shared.l2norm_fwd_kernel --------------------------
	.section	.nv.shared.l2norm_fwd_kernel,"aw",@nobits
	.sectionflags	@""
	.align	16
	.zero		1024


//--------------------- .nv.shared.reserved.0     --------------------------
	.section	.nv.shared.reserved.0,"aw",@nobits
	.weak		__nv_reservedSMEM_offset_0_alias
	.size		__nv_reservedSMEM_offset_0_alias, 0, 0
	.other		__nv_reservedSMEM_offset_0_alias,@"STO_CUDA_RESERVED_SHARED STV_DEFAULT"
__nv_reservedSMEM_offset_0_alias:
	.zero		0


//--------------------- .nv.constant0.l2norm_fwd_kernel --------------------------
	.section	.nv.constant0.l2norm_fwd_kernel,"a",@progbits
	.sectionflags	@""
	.align	4
.nv.constant0.l2norm_fwd_kernel:
	.zero		568


//--------------------- SYMBOLS --------------------------

	.type		.nv.reservedSmem.offset0,@object
	.size		.nv.reservedSmem.offset0,0x4
